//
// Generated by NVIDIA NVVM Compiler
//
// Compiler Build ID: CL-36424714
// Cuda compilation tools, release 13.0, V13.0.88
// Based on NVVM 20.0.0
//

.version 9.0
.target sm_100
.address_size 64

	// .globl	_Z7minpoolPfS_

.visible .entry _Z7minpoolPfS_(
	.param .u64 .ptr .align 1 _Z7minpoolPfS__param_0,
	.param .u64 .ptr .align 1 _Z7minpoolPfS__param_1
)
.maxntid 1024
{
	.reg .pred 	%p<27>;
	.reg .b32 	%r<2>;
	.reg .b32 	%f<102>;
	.reg .b64 	%rd<9>;

	ld.param.u64 	%rd3, [_Z7minpoolPfS__param_0];
	ld.param.u64 	%rd2, [_Z7minpoolPfS__param_1];
	cvta.to.global.u64 	%rd4, %rd3;
	mov.u32 	%r1, %tid.x;
	setp.gt.u32 	%p1, %r1, 63;
	mul.wide.u32 	%rd5, %r1, 4;
	add.s64 	%rd1, %rd4, %rd5;
	mov.f32 	%f78, 0f7F7FFFFD;
	@%p1 bra 	$L__BB0_2;
	ld.global.nc.f32 	%f52, [%rd1];
	min.f32 	%f78, %f52, 0f7F7FFFFD;
$L__BB0_2:
	setp.gt.u32 	%p2, %r1, 63;
	@%p2 bra 	$L__BB0_4;
	ld.global.nc.f32 	%f53, [%rd1+256];
	min.f32 	%f78, %f78, %f53;
$L__BB0_4:
	setp.gt.u32 	%p3, %r1, 63;
	@%p3 bra 	$L__BB0_6;
	ld.global.nc.f32 	%f54, [%rd1+512];
	min.f32 	%f78, %f78, %f54;
$L__BB0_6:
	setp.gt.u32 	%p4, %r1, 63;
	@%p4 bra 	$L__BB0_8;
	ld.global.nc.f32 	%f55, [%rd1+768];
	min.f32 	%f78, %f78, %f55;
$L__BB0_8:
	setp.gt.u32 	%p5, %r1, 63;
	@%p5 bra 	$L__BB0_10;
	ld.global.nc.f32 	%f56, [%rd1+1024];
	min.f32 	%f78, %f78, %f56;
$L__BB0_10:
	setp.gt.u32 	%p6, %r1, 63;
	@%p6 bra 	$L__BB0_12;
	ld.global.nc.f32 	%f57, [%rd1+1280];
	min.f32 	%f78, %f78, %f57;
$L__BB0_12:
	setp.gt.u32 	%p7, %r1, 63;
	@%p7 bra 	$L__BB0_14;
	ld.global.nc.f32 	%f58, [%rd1+1536];
	min.f32 	%f78, %f78, %f58;
$L__BB0_14:
	setp.gt.u32 	%p8, %r1, 63;
	@%p8 bra 	$L__BB0_16;
	ld.global.nc.f32 	%f59, [%rd1+1792];
	min.f32 	%f78, %f78, %f59;
$L__BB0_16:
	setp.gt.u32 	%p9, %r1, 63;
	@%p9 bra 	$L__BB0_18;
	ld.global.nc.f32 	%f60, [%rd1+2048];
	min.f32 	%f78, %f78, %f60;
$L__BB0_18:
	setp.gt.u32 	%p10, %r1, 63;
	@%p10 bra 	$L__BB0_20;
	ld.global.nc.f32 	%f61, [%rd1+2304];
	min.f32 	%f78, %f78, %f61;
$L__BB0_20:
	setp.gt.u32 	%p11, %r1, 63;
	@%p11 bra 	$L__BB0_22;
	ld.global.nc.f32 	%f62, [%rd1+2560];
	min.f32 	%f78, %f78, %f62;
$L__BB0_22:
	setp.gt.u32 	%p12, %r1, 63;
	@%p12 bra 	$L__BB0_24;
	ld.global.nc.f32 	%f63, [%rd1+2816];
	min.f32 	%f78, %f78, %f63;
$L__BB0_24:
	setp.gt.u32 	%p13, %r1, 63;
	@%p13 bra 	$L__BB0_26;
	ld.global.nc.f32 	%f64, [%rd1+3072];
	min.f32 	%f78, %f78, %f64;
$L__BB0_26:
	setp.gt.u32 	%p14, %r1, 63;
	@%p14 bra 	$L__BB0_28;
	ld.global.nc.f32 	%f65, [%rd1+3328];
	min.f32 	%f78, %f78, %f65;
$L__BB0_28:
	setp.gt.u32 	%p15, %r1, 63;
	@%p15 bra 	$L__BB0_30;
	ld.global.nc.f32 	%f66, [%rd1+3584];
	min.f32 	%f78, %f78, %f66;
$L__BB0_30:
	setp.gt.u32 	%p16, %r1, 63;
	@%p16 bra 	$L__BB0_32;
	ld.global.nc.f32 	%f67, [%rd1+3840];
	min.f32 	%f78, %f78, %f67;
$L__BB0_32:
	setp.gt.u32 	%p17, %r1, 63;
	@%p17 bra 	$L__BB0_34;
	ld.global.nc.f32 	%f68, [%rd1+4096];
	min.f32 	%f78, %f78, %f68;
$L__BB0_34:
	setp.gt.u32 	%p18, %r1, 63;
	@%p18 bra 	$L__BB0_36;
	ld.global.nc.f32 	%f69, [%rd1+4352];
	min.f32 	%f78, %f78, %f69;
$L__BB0_36:
	setp.gt.u32 	%p19, %r1, 63;
	@%p19 bra 	$L__BB0_38;
	ld.global.nc.f32 	%f70, [%rd1+4608];
	min.f32 	%f78, %f78, %f70;
$L__BB0_38:
	setp.gt.u32 	%p20, %r1, 63;
	@%p20 bra 	$L__BB0_40;
	ld.global.nc.f32 	%f71, [%rd1+4864];
	min.f32 	%f78, %f78, %f71;
$L__BB0_40:
	setp.gt.u32 	%p21, %r1, 63;
	@%p21 bra 	$L__BB0_42;
	ld.global.nc.f32 	%f72, [%rd1+5120];
	min.f32 	%f78, %f78, %f72;
$L__BB0_42:
	setp.gt.u32 	%p22, %r1, 63;
	@%p22 bra 	$L__BB0_44;
	ld.global.nc.f32 	%f73, [%rd1+5376];
	min.f32 	%f78, %f78, %f73;
$L__BB0_44:
	setp.gt.u32 	%p23, %r1, 63;
	@%p23 bra 	$L__BB0_46;
	ld.global.nc.f32 	%f74, [%rd1+5632];
	min.f32 	%f78, %f78, %f74;
$L__BB0_46:
	setp.gt.u32 	%p24, %r1, 63;
	@%p24 bra 	$L__BB0_48;
	ld.global.nc.f32 	%f75, [%rd1+5888];
	min.f32 	%f78, %f78, %f75;
$L__BB0_48:
	setp.gt.u32 	%p25, %r1, 63;
	@%p25 bra 	$L__BB0_50;
	ld.global.nc.f32 	%f76, [%rd1+6144];
	min.f32 	%f78, %f78, %f76;
$L__BB0_50:
	setp.gt.u32 	%p26, %r1, 63;
	@%p26 bra 	$L__BB0_52;
	cvta.to.global.u64 	%rd6, %rd2;
	add.s64 	%rd8, %rd6, %rd5;
	st.global.f32 	[%rd8], %f78;
$L__BB0_52:
	ret;

}


// ===== COMPILED SASS (sm_100) =====

	.target	sm_100

	.elftype	@"ET_EXEC"


//--------------------- .note.nv.tkinfo           --------------------------
	.section	.note.nv.tkinfo,"",@"SHT_NOTE"
	.sectionflags	@"SHF_NOTE_NV_TKINFO"
	.tkinfo
        /*0018*/ 	.word	0x00000002
        /*0030*/ 	.string	""
        /*0030*/ 	.string	"ptxas"
        /*0030*/ 	.string	"Cuda compilation tools, release 13.0, V13.0.88"
        /*0030*/ 	.string	"Build cuda_13.0.r13.0/compiler.36424714_0"
        /*0030*/ 	.string	"-arch sm_100 -m 64 "



//--------------------- .note.nv.cuinfo           --------------------------
	.section	.note.nv.cuinfo,"",@"SHT_NOTE"
	.sectionflags	@"SHF_NOTE_NV_CUINFO"
        /*0018*/ 	.short	0x0002
        /*001a*/ 	.short	0x0064
        /*001c*/ 	.short	0x0082
	.zero		2


//--------------------- .nv.info                  --------------------------
	.section	.nv.info,"",@"SHT_CUDA_INFO"
	.align	4


	//----- nvinfo : EIATTR_REGCOUNT
	.align		4
        /*0000*/ 	.byte	0x04, 0x2f
        /*0002*/ 	.short	(.L_1 - .L_0)
	.align		4
.L_0:
        /*0004*/ 	.word	index@(_Z7minpoolPfS_)
        /*0008*/ 	.word	0x00000008


	//----- nvinfo : EIATTR_FRAME_SIZE
	.align		4
.L_1:
        /*000c*/ 	.byte	0x04, 0x11
        /*000e*/ 	.short	(.L_3 - .L_2)
	.align		4
.L_2:
        /*0010*/ 	.word	index@(_Z7minpoolPfS_)
        /*0014*/ 	.word	0x00000000


	//----- nvinfo : EIATTR_MIN_STACK_SIZE
	.align		4
.L_3:
        /*0018*/ 	.byte	0x04, 0x12
        /*001a*/ 	.short	(.L_5 - .L_4)
	.align		4
.L_4:
        /*001c*/ 	.word	index@(_Z7minpoolPfS_)
        /*0020*/ 	.word	0x00000000
.L_5:


//--------------------- .nv.compat                --------------------------
	.section	.nv.compat,"",@"SHT_CUDA_COMPAT_INFO"
	.align	4
        /*0000*/ 	.byte	0x02, 0x09, 0x00, 0x00, 0x02, 0x02, 0x01, 0x00, 0x02, 0x05, 0x05, 0x00, 0x03, 0x07, 0x01, 0x01
        /*0010*/ 	.byte	0x02, 0x03, 0x00, 0x00, 0x02, 0x06, 0x01, 0x00, 0x04, 0x0b, 0x08, 0x00, 0x09, 0x00, 0x00, 0x00
        /*0020*/ 	.byte	0x00, 0x00, 0x00, 0x00


//--------------------- .nv.info._Z7minpoolPfS_   --------------------------
	.section	.nv.info._Z7minpoolPfS_,"",@"SHT_CUDA_INFO"
	.sectionflags	@""
	.align	4


	//----- nvinfo : EIATTR_CUDA_API_VERSION
	.align		4
        /*0000*/ 	.byte	0x04, 0x37
        /*0002*/ 	.short	(.L_7 - .L_6)
.L_6:
        /*0004*/ 	.word	0x00000082


	//----- nvinfo : EIATTR_KPARAM_INFO
	.align		4
.L_7:
        /*0008*/ 	.byte	0x04, 0x17
        /*000a*/ 	.short	(.L_9 - .L_8)
.L_8:
        /*000c*/ 	.word	0x00000000
        /*0010*/ 	.short	0x0001
        /*0012*/ 	.short	0x0008
        /*0014*/ 	.byte	0x00, 0xf5, 0x21, 0x00


	//----- nvinfo : EIATTR_KPARAM_INFO
	.align		4
.L_9:
        /*0018*/ 	.byte	0x04, 0x17
        /*001a*/ 	.short	(.L_11 - .L_10)
.L_10:
        /*001c*/ 	.word	0x00000000
        /*0020*/ 	.short	0x0000
        /*0022*/ 	.short	0x0000
        /*0024*/ 	.byte	0x00, 0xf5, 0x21, 0x00


	//----- nvinfo : EIATTR_SPARSE_MMA_MASK
	.align		4
.L_11:
        /*0028*/ 	.byte	0x03, 0x50
        /*002a*/ 	.short	0x0000


	//----- nvinfo : EIATTR_MAXREG_COUNT
	.align		4
        /*002c*/ 	.byte	0x03, 0x1b
        /*002e*/ 	.short	0x0040


	//----- nvinfo : EIATTR_MERCURY_ISA_VERSION
	.align		4
        /*0030*/ 	.byte	0x03, 0x5f
        /*0032*/ 	.short	0x0101


	//----- nvinfo : EIATTR_VRC_CTA_INIT_COUNT
	.align		4
        /*0034*/ 	.byte	0x02, 0x4a
	.zero		1
	.zero		1


	//----- nvinfo : EIATTR_EXIT_INSTR_OFFSETS
	.align		4
        /*0038*/ 	.byte	0x04, 0x1c
        /*003a*/ 	.short	(.L_13 - .L_12)


	//   ....[0]....
.L_12:
        /*003c*/ 	.word	0x000005a0


	//   ....[1]....
        /*0040*/ 	.word	0x000005e0


	//----- nvinfo : EIATTR_MAX_THREADS
	.align		4
.L_13:
        /*0044*/ 	.byte	0x04, 0x05
        /*0046*/ 	.short	(.L_15 - .L_14)
.L_14:
        /*0048*/ 	.word	0x00000400
        /*004c*/ 	.word	0x00000001
        /*0050*/ 	.word	0x00000001


	//----- nvinfo : EIATTR_CRS_STACK_SIZE
	.align		4
.L_15:
        /*0054*/ 	.byte	0x04, 0x1e
        /*0056*/ 	.short	(.L_17 - .L_16)
.L_16:
        /*0058*/ 	.word	0x00000000


	//----- nvinfo : EIATTR_CBANK_PARAM_SIZE
	.align		4
.L_17:
        /*005c*/ 	.byte	0x03, 0x19
        /*005e*/ 	.short	0x0010


	//----- nvinfo : EIATTR_PARAM_CBANK
	.align		4
        /*0060*/ 	.byte	0x04, 0x0a
        /*0062*/ 	.short	(.L_19 - .L_18)
	.align		4
.L_18:
        /*0064*/ 	.word	index@(.nv.constant0._Z7minpoolPfS_)
        /*0068*/ 	.short	0x0380
        /*006a*/ 	.short	0x0010


	//----- nvinfo : EIATTR_SW_WAR
	.align		4
.L_19:
        /*006c*/ 	.byte	0x04, 0x36
        /*006e*/ 	.short	(.L_21 - .L_20)
.L_20:
        /*0070*/ 	.word	0x00000008
.L_21:


//--------------------- .nv.callgraph             --------------------------
	.section	.nv.callgraph,"",@"SHT_CUDA_CALLGRAPH"
	.align	4
	.sectionentsize	8
	.align		4
        /*0000*/ 	.word	0x00000000
	.align		4
        /*0004*/ 	.word	0xffffffff
	.align		4
        /*0008*/ 	.word	0x00000000
	.align		4
        /*000c*/ 	.word	0xfffffffe
	.align		4
        /*0010*/ 	.word	0x00000000
	.align		4
        /*0014*/ 	.word	0xfffffffd
	.align		4
        /*0018*/ 	.word	0x00000000
	.align		4
        /*001c*/ 	.word	0xfffffffc


//--------------------- .text._Z7minpoolPfS_      --------------------------
	.section	.text._Z7minpoolPfS_,"ax",@progbits
	.align	128
        .global         _Z7minpoolPfS_
        .type           _Z7minpoolPfS_,@function
        .size           _Z7minpoolPfS_,(.L_x_27 - _Z7minpoolPfS_)
        .other          _Z7minpoolPfS_,@"STO_CUDA_ENTRY STV_DEFAULT"
_Z7minpoolPfS_:
.text._Z7minpoolPfS_:
[----:B------:R-:W-:Y:S01]  /*0000*/  LDC R1, c[0x0][0x37c] ;  /* 0x0000df00ff017b82 */ /* 0x000fe20000000800 */
[----:B------:R-:W0:Y:S07]  /*0010*/  S2R R0, SR_TID.X ;  /* 0x0000000000007919 */ /* 0x000e2e0000002100 */
[----:B------:R-:W1:Y:S01]  /*0020*/  LDC.64 R2, c[0x0][0x380] ;  /* 0x0000e000ff027b82 */ /* 0x000e620000000a00 */
[----:B------:R-:W2:Y:S01]  /*0030*/  LDCU.64 UR4, c[0x0][0x358] ;  /* 0x00006b00ff0477ac */ /* 0x000ea20008000a00 */
[----:B------:R-:W-:Y:S01]  /*0040*/  BSSY.RECONVERGENT B0, `(.L_x_0) ;  /* 0x0000009000007945 */ /* 0x000fe20003800200 */
[----:B------:R-:W-:Y:S01]  /*0050*/  IMAD.MOV.U32 R4, RZ, RZ, 0x7f7ffffd ;  /* 0x7f7ffffdff047424 */ /* 0x000fe200078e00ff */
[C---:B0-----:R-:W-:Y:S01]  /*0060*/  ISETP.GT.U32.AND P0, PT, R0.reuse, 0x3f, PT ;  /* 0x0000003f0000780c */ /* 0x041fe20003f04070 */
[----:B-1----:R-:W-:-:S12]  /*0070*/  IMAD.WIDE.U32 R2, R0, 0x4, R2 ;  /* 0x0000000400027825 */ /* 0x002fd800078e0002 */
[----:B--2---:R-:W-:Y:S05]  /*0080*/  @P0 BRA `(.L_x_1) ;  /* 0x0000000000100947 */ /* 0x004fea0003800000 */
[----:B------:R-:W2:Y:S04]  /*0090*/  LDG.E.CONSTANT R4, desc[UR4][R2.64] ;  /* 0x0000000402047981 */ /* 0x000ea8000c1e9900 */
[----:B------:R-:W3:Y:S01]  /*00a0*/  LDG.E.CONSTANT R5, desc[UR4][R2.64+0x100] ;  /* 0x0001000402057981 */ /* 0x000ee2000c1e9900 */
[----:B--2---:R-:W-:-:S04]  /*00b0*/  FMNMX R4, R4, 3.40282306073709652508e+38, PT ;  /* 0x7f7ffffd04047809 */ /* 0x004fc80003800000 */
[----:B---3--:R-:W-:-:S07]  /*00c0*/  FMNMX R4, R4, R5, PT ;  /* 0x0000000504047209 */ /* 0x008fce0003800000 */
.L_x_1:
[----:B------:R-:W-:Y:S05]  /*00d0*/  BSYNC.RECONVERGENT B0 ;  /* 0x0000000000007941 */ /* 0x000fea0003800200 */
.L_x_0:
[----:B------:R-:W-:Y:S04]  /*00e0*/  BSSY.RECONVERGENT B0, `(.L_x_2) ;  /* 0x000004a000007945 */ /* 0x000fe80003800200 */
[----:B------:R-:W-:Y:S04]  /*00f0*/  BSSY.RELIABLE B1, `(.L_x_3) ;  /* 0x0000046000017945 */ /* 0x000fe80003800100 */
[----:B------:R-:W-:Y:S05]  /*0100*/  @P0 BRA `(.L_x_4) ;  /* 0x0000000000140947 */ /* 0x000fea0003800000 */
[----:B------:R-:W2:Y:S02]  /*0110*/  LDG.E.CONSTANT R5, desc[UR4][R2.64+0x200] ;  /* 0x0002000402057981 */ /* 0x000ea4000c1e9900 */
[----:B--2---:R-:W-:Y:S01]  /*0120*/  FMNMX R4, R4, R5, PT ;  /* 0x0000000504047209 */ /* 0x004fe20003800000 */
[----:B------:R-:W-:Y:S06]  /*0130*/  @P0 BRA `(.L_x_5) ;  /* 0x0000000000140947 */ /* 0x000fec0003800000 */
[----:B------:R-:W2:Y:S02]  /*0140*/  LDG.E.CONSTANT R5, desc[UR4][R2.64+0x300] ;  /* 0x0003000402057981 */ /* 0x000ea4000c1e9900 */
[----:B--2---:R-:W-:-:S07]  /*0150*/  FMNMX R4, R4, R5, PT ;  /* 0x0000000504047209 */ /* 0x004fce0003800000 */
.L_x_4:
[----:B------:R-:W-:Y:S05]  /*0160*/  @P0 BRA `(.L_x_6) ;  /* 0x0000000000140947 */ /* 0x000fea0003800000 */
[----:B------:R-:W2:Y:S02]  /*0170*/  LDG.E.CONSTANT R5, desc[UR4][R2.64+0x400] ;  /* 0x0004000402057981 */ /* 0x000ea4000c1e9900 */
[----:B--2---:R-:W-:-:S07]  /*0180*/  FMNMX R4, R4, R5, PT ;  /* 0x0000000504047209 */ /* 0x004fce0003800000 */
.L_x_5:
[----:B------:R-:W-:Y:S05]  /*0190*/  @P0 BRA `(.L_x_7) ;  /* 0x0000000000140947 */ /* 0x000fea0003800000 */
[----:B------:R-:W2:Y:S02]  /*01a0*/  LDG.E.CONSTANT R5, desc[UR4][R2.64+0x500] ;  /* 0x0005000402057981 */ /* 0x000ea4000c1e9900 */
[----:B--2---:R-:W-:-:S07]  /*01b0*/  FMNMX R4, R4, R5, PT ;  /* 0x0000000504047209 */ /* 0x004fce0003800000 */
.L_x_6:
[----:B------:R-:W-:Y:S05]  /*01c0*/  @P0 BRA `(.L_x_8) ;  /* 0x0000000000140947 */ /* 0x000fea0003800000 */
[----:B------:R-:W2:Y:S02]  /*01d0*/  LDG.E.CONSTANT R5, desc[UR4][R2.64+0x600] ;  /* 0x0006000402057981 */ /* 0x000ea4000c1e9900 */
[----:B--2---:R-:W-:-:S07]  /*01e0*/  FMNMX R4, R4, R5, PT ;  /* 0x0000000504047209 */ /* 0x004fce0003800000 */
.L_x_7:
[----:B------:R-:W-:Y:S05]  /*01f0*/  @P0 BRA `(.L_x_9) ;  /* 0x0000000000140947 */ /* 0x000fea0003800000 */
[----:B------:R-:W2:Y:S02]  /*0200*/  LDG.E.CONSTANT R5, desc[UR4][R2.64+0x700] ;  /* 0x0007000402057981 */ /* 0x000ea4000c1e9900 */
[----:B--2---:R-:W-:-:S07]  /*0210*/  FMNMX R4, R4, R5, PT ;  /* 0x0000000504047209 */ /* 0x004fce0003800000 */
.L_x_8:
[----:B------:R-:W-:Y:S05]  /*0220*/  @P0 BRA `(.L_x_10) ;  /* 0x0000000000140947 */ /* 0x000fea0003800000 */
[----:B------:R-:W2:Y:S02]  /*0230*/  LDG.E.CONSTANT R5, desc[UR4][R2.64+0x800] ;  /* 0x0008000402057981 */ /* 0x000ea4000c1e9900 */
[----:B--2---:R-:W-:-:S07]  /*0240*/  FMNMX R4, R4, R5, PT ;  /* 0x0000000504047209 */ /* 0x004fce0003800000 */
.L_x_9:
[----:B------:R-:W-:Y:S05]  /*0250*/  @P0 BRA `(.L_x_11) ;  /* 0x0000000000140947 */ /* 0x000fea0003800000 */
[----:B------:R-:W2:Y:S02]  /*0260*/  LDG.E.CONSTANT R5, desc[UR4][R2.64+0x900] ;  /* 0x0009000402057981 */ /* 0x000ea4000c1e9900 */
[----:B--2---:R-:W-:-:S07]  /*0270*/  FMNMX R4, R4, R5, PT ;  /* 0x0000000504047209 */ /* 0x004fce0003800000 */
.L_x_10:
[----:B------:R-:W-:Y:S05]  /*0280*/  @P0 BRA `(.L_x_12) ;  /* 0x0000000000140947 */ /* 0x000fea0003800000 */
[----:B------:R-:W2:Y:S02]  /*0290*/  LDG.E.CONSTANT R5, desc[UR4][R2.64+0xa00] ;  /* 0x000a000402057981 */ /* 0x000ea4000c1e9900 */
[----:B--2---:R-:W-:-:S07]  /*02a0*/  FMNMX R4, R4, R5, PT ;  /* 0x0000000504047209 */ /* 0x004fce0003800000 */
.L_x_11:
[----:B------:R-:W-:Y:S05]  /*02b0*/  @P0 BRA `(.L_x_13) ;  /* 0x0000000000140947 */ /* 0x000fea0003800000 */
[----:B------:R-:W2:Y:S02]  /*02c0*/  LDG.E.CONSTANT R5, desc[UR4][R2.64+0xb00] ;  /* 0x000b000402057981 */ /* 0x000ea4000c1e9900 */
[----:B--2---:R-:W-:-:S07]  /*02d0*/  FMNMX R4, R4, R5, PT ;  /* 0x0000000504047209 */ /* 0x004fce0003800000 */
.L_x_12:
[----:B------:R-:W-:Y:S05]  /*02e0*/  @P0 BRA `(.L_x_14) ;  /* 0x0000000000140947 */ /* 0x000fea0003800000 */
[----:B------:R-:W2:Y:S02]  /*02f0*/  LDG.E.CONSTANT R5, desc[UR4][R2.64+0xc00] ;  /* 0x000c000402057981 */ /* 0x000ea4000c1e9900 */
[----:B--2---:R-:W-:-:S07]  /*0300*/  FMNMX R4, R4, R5, PT ;  /* 0x0000000504047209 */ /* 0x004fce0003800000 */
.L_x_13:
[----:B------:R-:W-:Y:S05]  /*0310*/  @P0 BRA `(.L_x_15) ;  /* 0x0000000000140947 */ /* 0x000fea0003800000 */
[----:B------:R-:W2:Y:S02]  /*0320*/  LDG.E.CONSTANT R5, desc[UR4][R2.64+0xd00] ;  /* 0x000d000402057981 */ /* 0x000ea4000c1e9900 */
[----:B--2---:R-:W-:-:S07]  /*0330*/  FMNMX R4, R4, R5, PT ;  /* 0x0000000504047209 */ /* 0x004fce0003800000 */
.L_x_14:
[----:B------:R-:W-:Y:S05]  /*0340*/  @P0 BRA `(.L_x_16) ;  /* 0x0000000000140947 */ /* 0x000fea0003800000 */
[----:B------:R-:W2:Y:S02]  /*0350*/  LDG.E.CONSTANT R5, desc[UR4][R2.64+0xe00] ;  /* 0x000e000402057981 */ /* 0x000ea4000c1e9900 */
[----:B--2---:R-:W-:-:S07]  /*0360*/  FMNMX R4, R4, R5, PT ;  /* 0x0000000504047209 */ /* 0x004fce0003800000 */
.L_x_15:
[----:B------:R-:W-:Y:S05]  /*0370*/  @P0 BRA `(.L_x_17) ;  /* 0x0000000000140947 */ /* 0x000fea0003800000 */
[----:B------:R-:W2:Y:S02]  /*0380*/  LDG.E.CONSTANT R5, desc[UR4][R2.64+0xf00] ;  /* 0x000f000402057981 */ /* 0x000ea4000c1e9900 */
[----:B--2---:R-:W-:-:S07]  /*0390*/  FMNMX R4, R4, R5, PT ;  /* 0x0000000504047209 */ /* 0x004fce0003800000 */
.L_x_16:
[----:B------:R-:W-:Y:S05]  /*03a0*/  @P0 BRA `(.L_x_18) ;  /* 0x0000000000140947 */ /* 0x000fea0003800000 */
[----:B------:R-:W2:Y:S02]  /*03b0*/  LDG.E.CONSTANT R5, desc[UR4][R2.64+0x1000] ;  /* 0x0010000402057981 */ /* 0x000ea4000c1e9900 */
[----:B--2---:R-:W-:-:S07]  /*03c0*/  FMNMX R4, R4, R5, PT ;  /* 0x0000000504047209 */ /* 0x004fce0003800000 */
.L_x_17:
[----:B------:R-:W-:Y:S05]  /*03d0*/  @P0 BRA `(.L_x_19) ;  /* 0x0000000000140947 */ /* 0x000fea0003800000 */
[----:B------:R-:W2:Y:S02]  /*03e0*/  LDG.E.CONSTANT R5, desc[UR4][R2.64+0x1100] ;  /* 0x0011000402057981 */ /* 0x000ea4000c1e9900 */
[----:B--2---:R-:W-:-:S07]  /*03f0*/  FMNMX R4, R4, R5, PT ;  /* 0x0000000504047209 */ /* 0x004fce0003800000 */
.L_x_18:
[----:B------:R-:W-:Y:S05]  /*0400*/  @P0 BRA `(.L_x_20) ;  /* 0x0000000000140947 */ /* 0x000fea0003800000 */
[----:B------:R-:W2:Y:S02]  /*0410*/  LDG.E.CONSTANT R5, desc[UR4][R2.64+0x1200] ;  /* 0x0012000402057981 */ /* 0x000ea4000c1e9900 */
[----:B--2---:R-:W-:-:S07]  /*0420*/  FMNMX R4, R4, R5, PT ;  /* 0x0000000504047209 */ /* 0x004fce0003800000 */
.L_x_19:
[----:B------:R-:W-:Y:S05]  /*0430*/  @P0 BRA `(.L_x_21) ;  /* 0x0000000000140947 */ /* 0x000fea0003800000 */
[----:B------:R-:W2:Y:S02]  /*0440*/  LDG.E.CONSTANT R5, desc[UR4][R2.64+0x1300] ;  /* 0x0013000402057981 */ /* 0x000ea4000c1e9900 */
[----:B--2---:R-:W-:-:S07]  /*0450*/  FMNMX R4, R4, R5, PT ;  /* 0x0000000504047209 */ /* 0x004fce0003800000 */
.L_x_20:
[----:B------:R-:W-:Y:S05]  /*0460*/  @P0 BRA `(.L_x_22) ;  /* 0x0000000000140947 */ /* 0x000fea0003800000 */
[----:B------:R-:W2:Y:S02]  /*0470*/  LDG.E.CONSTANT R5, desc[UR4][R2.64+0x1400] ;  /* 0x0014000402057981 */ /* 0x000ea4000c1e9900 */
[----:B--2---:R-:W-:-:S07]  /*0480*/  FMNMX R4, R4, R5, PT ;  /* 0x0000000504047209 */ /* 0x004fce0003800000 */
.L_x_21:
[----:B------:R-:W-:Y:S05]  /*0490*/  @P0 BRA `(.L_x_23) ;  /* 0x0000000000140947 */ /* 0x000fea0003800000 */
[----:B------:R-:W2:Y:S02]  /*04a0*/  LDG.E.CONSTANT R5, desc[UR4][R2.64+0x1500] ;  /* 0x0015000402057981 */ /* 0x000ea4000c1e9900 */
[----:B--2---:R-:W-:-:S07]  /*04b0*/  FMNMX R4, R4, R5, PT ;  /* 0x0000000504047209 */ /* 0x004fce0003800000 */
.L_x_22:
[----:B------:R-:W-:Y:S05]  /*04c0*/  @P0 BRA `(.L_x_24) ;  /* 0x0000000000180947 */ /* 0x000fea0003800000 */
[----:B------:R-:W2:Y:S02]  /*04d0*/  LDG.E.CONSTANT R5, desc[UR4][R2.64+0x1600] ;  /* 0x0016000402057981 */ /* 0x000ea4000c1e9900 */
[----:B--2---:R-:W-:-:S07]  /*04e0*/  FMNMX R4, R4, R5, PT ;  /* 0x0000000504047209 */ /* 0x004fce0003800000 */
.L_x_23:
[----:B------:R-:W-:Y:S05]  /*04f0*/  @P0 BREAK.RELIABLE B1 ;  /* 0x0000000000010942 */ /* 0x000fea0003800100 */
[----:B------:R-:W-:Y:S05]  /*0500*/  @P0 BRA `(.L_x_25) ;  /* 0x00000000001c0947 */ /* 0x000fea0003800000 */
[----:B------:R-:W2:Y:S02]  /*0510*/  LDG.E.CONSTANT R5, desc[UR4][R2.64+0x1700] ;  /* 0x0017000402057981 */ /* 0x000ea4000c1e9900 */
[----:B--2---:R-:W-:-:S07]  /*0520*/  FMNMX R4, R4, R5, PT ;  /* 0x0000000504047209 */ /* 0x004fce0003800000 */
.L_x_24:
[----:B------:R-:W-:Y:S05]  /*0530*/  @P0 BREAK.RELIABLE B1 ;  /* 0x0000000000010942 */ /* 0x000fea0003800100 */
[----:B------:R-:W-:Y:S05]  /*0540*/  @P0 BRA `(.L_x_25) ;  /* 0x00000000000c0947 */ /* 0x000fea0003800000 */
[----:B------:R-:W-:Y:S05]  /*0550*/  BSYNC.RELIABLE B1 ;  /* 0x0000000000017941 */ /* 0x000fea0003800100 */
.L_x_3:
[----:B------:R-:W2:Y:S02]  /*0560*/  LDG.E.CONSTANT R3, desc[UR4][R2.64+0x1800] ;  /* 0x0018000402037981 */ /* 0x000ea4000c1e9900 */
[----:B--2---:R-:W-:-:S07]  /*0570*/  FMNMX R4, R4, R3, PT ;  /* 0x0000000304047209 */ /* 0x004fce0003800000 */
.L_x_25:
[----:B------:R-:W-:Y:S05]  /*0580*/  BSYNC.RECONVERGENT B0 ;  /* 0x0000000000007941 */ /* 0x000fea0003800200 */
.L_x_2:
[----:B------:R-:W-:Y:S05]  /*0590*/  WARPSYNC.ALL ;  /* 0x0000000000007948 */ /* 0x000fea0003800000 */
[----:B------:R-:W-:Y:S05]  /*05a0*/  @P0 EXIT ;  /* 0x000000000000094d */ /* 0x000fea0003800000 */
[----:B------:R-:W0:Y:S02]  /*05b0*/  LDC.64 R2, c[0x0][0x388] ;  /* 0x0000e200ff027b82 */ /* 0x000e240000000a00 */
[----:B0-----:R-:W-:-:S05]  /*05c0*/  IMAD.WIDE.U32 R2, R0, 0x4, R2 ;  /* 0x0000000400027825 */ /* 0x001fca00078e0002 */
[----:B------:R-:W-:Y:S01]  /*05d0*/  STG.E desc[UR4][R2.64], R4 ;  /* 0x0000000402007986 */ /* 0x000fe2000c101904 */
[----:B------:R-:W-:Y:S05]  /*05e0*/  EXIT ;  /* 0x000000000000794d */ /* 0x000fea0003800000 */
.L_x_26:
[----:B------:R-:W-:-:S00]  /*05f0*/  BRA `(.L_x_26) ;  /* 0xfffffffc00fc7947 */ /* 0x000fc0000383ffff */
[----:B------:R-:W-:-:S00]  /*0600*/  NOP ;  /* 0x0000000000007918 */ /* 0x000fc00000000000 */
[----:B------:R-:W-:-:S00]  /*0610*/  NOP ;  /* 0x0000000000007918 */ /* 0x000fc00000000000 */
[----:B------:R-:W-:-:S00]  /*0620*/  NOP ;  /* 0x0000000000007918 */ /* 0x000fc00000000000 */
[----:B------:R-:W-:-:S00]  /*0630*/  NOP ;  /* 0x0000000000007918 */ /* 0x000fc00000000000 */
[----:B------:R-:W-:-:S00]  /*0640*/  NOP ;  /* 0x0000000000007918 */ /* 0x000fc00000000000 */
[----:B------:R-:W-:-:S00]  /*0650*/  NOP ;  /* 0x0000000000007918 */ /* 0x000fc00000000000 */
[----:B------:R-:W-:-:S00]  /*0660*/  NOP ;  /* 0x0000000000007918 */ /* 0x000fc00000000000 */
[----:B------:R-:W-:-:S00]  /*0670*/  NOP ;  /* 0x0000000000007918 */ /* 0x000fc00000000000 */
.L_x_27:


//--------------------- .nv.shared.reserved.0     --------------------------
	.section	.nv.shared.reserved.0,"aw",@nobits
	.weak		__nv_reservedSMEM_offset_0_alias
	.size		__nv_reservedSMEM_offset_0_alias, 0, 64
	.other		__nv_reservedSMEM_offset_0_alias,@"STO_CUDA_RESERVED_SHARED STV_DEFAULT"
__nv_reservedSMEM_offset_0_alias:
	.zero		0
	.zero		64


//--------------------- .nv.constant0._Z7minpoolPfS_ --------------------------
	.section	.nv.constant0._Z7minpoolPfS_,"a",@progbits
	.sectionflags	@""
	.align	4
.nv.constant0._Z7minpoolPfS_:
	.zero		912


//--------------------- SYMBOLS --------------------------

	.type		.nv.reservedSmem.offset0,@object
	.size		.nv.reservedSmem.offset0,0x4
